//
// Generated by NVIDIA NVVM Compiler
//
// Compiler Build ID: CL-36424714
// Cuda compilation tools, release 13.0, V13.0.88
// Based on NVVM 20.0.0
//

.version 9.0
.target sm_100
.address_size 64

	// .globl	_Z20ball_grouping_kerneliifiPKfS0_PiS1_

.visible .entry _Z20ball_grouping_kerneliifiPKfS0_PiS1_(
	.param .u32 _Z20ball_grouping_kerneliifiPKfS0_PiS1__param_0,
	.param .u32 _Z20ball_grouping_kerneliifiPKfS0_PiS1__param_1,
	.param .f32 _Z20ball_grouping_kerneliifiPKfS0_PiS1__param_2,
	.param .u32 _Z20ball_grouping_kerneliifiPKfS0_PiS1__param_3,
	.param .u64 .ptr .align 1 _Z20ball_grouping_kerneliifiPKfS0_PiS1__param_4,
	.param .u64 .ptr .align 1 _Z20ball_grouping_kerneliifiPKfS0_PiS1__param_5,
	.param .u64 .ptr .align 1 _Z20ball_grouping_kerneliifiPKfS0_PiS1__param_6,
	.param .u64 .ptr .align 1 _Z20ball_grouping_kerneliifiPKfS0_PiS1__param_7
)
{
	.reg .pred 	%p<21>;
	.reg .b32 	%r<81>;
	.reg .b32 	%f<16>;
	.reg .b64 	%rd<69>;

	ld.param.u32 	%r34, [_Z20ball_grouping_kerneliifiPKfS0_PiS1__param_0];
	ld.param.u32 	%r35, [_Z20ball_grouping_kerneliifiPKfS0_PiS1__param_1];
	ld.param.f32 	%f4, [_Z20ball_grouping_kerneliifiPKfS0_PiS1__param_2];
	ld.param.u32 	%r36, [_Z20ball_grouping_kerneliifiPKfS0_PiS1__param_3];
	ld.param.u64 	%rd13, [_Z20ball_grouping_kerneliifiPKfS0_PiS1__param_4];
	ld.param.u64 	%rd14, [_Z20ball_grouping_kerneliifiPKfS0_PiS1__param_5];
	ld.param.u64 	%rd15, [_Z20ball_grouping_kerneliifiPKfS0_PiS1__param_6];
	ld.param.u64 	%rd16, [_Z20ball_grouping_kerneliifiPKfS0_PiS1__param_7];
	cvta.to.global.u64 	%rd1, %rd16;
	mov.u32 	%r37, %ctaid.x;
	mul.lo.s32 	%r1, %r37, 3;
	mul.lo.s32 	%r2, %r1, %r34;
	mul.lo.s32 	%r3, %r35, %r37;
	cvt.s64.s32 	%rd2, %r3;
	mov.u32 	%r79, %tid.x;
	mov.u32 	%r5, %ntid.x;
	setp.ge.s32 	%p1, %r79, %r35;
	@%p1 bra 	$L__BB0_25;
	min.s32 	%r38, %r34, %r36;
	setp.lt.s32 	%p2, %r38, 1;
	@%p2 bra 	$L__BB0_20;
	cvta.to.global.u64 	%rd37, %rd15;
	mul.lo.s32 	%r53, %r3, %r36;
	mul.wide.s32 	%rd38, %r53, 4;
	add.s64 	%rd3, %rd37, %rd38;
	and.b32  	%r6, %r36, 7;
	and.b32  	%r7, %r36, 3;
	and.b32  	%r8, %r36, 2147483640;
	and.b32  	%r9, %r36, 1;
	neg.s32 	%r10, %r8;
	add.s64 	%rd4, %rd3, 16;
	mul.lo.s32 	%r54, %r1, %r35;
	cvt.s64.s32 	%rd5, %r54;
	cvt.s64.s32 	%rd6, %r2;
	cvta.to.global.u64 	%rd7, %rd14;
	cvta.to.global.u64 	%rd8, %rd13;
$L__BB0_3:
	mul.lo.s32 	%r56, %r79, 3;
	cvt.u64.u32 	%rd39, %r56;
	add.s64 	%rd40, %rd5, %rd39;
	shl.b64 	%rd41, %rd40, 2;
	add.s64 	%rd42, %rd7, %rd41;
	ld.global.nc.f32 	%f1, [%rd42];
	ld.global.nc.f32 	%f2, [%rd42+4];
	ld.global.nc.f32 	%f3, [%rd42+8];
	mul.lo.s32 	%r57, %r79, %r36;
	cvt.u64.u32 	%rd9, %r57;
	mov.b32 	%r70, 0;
	mov.u32 	%r71, %r70;
$L__BB0_4:
	mul.lo.s32 	%r58, %r70, 3;
	cvt.u64.u32 	%rd43, %r58;
	add.s64 	%rd44, %rd6, %rd43;
	shl.b64 	%rd45, %rd44, 2;
	add.s64 	%rd46, %rd8, %rd45;
	ld.global.nc.f32 	%f5, [%rd46];
	ld.global.nc.f32 	%f6, [%rd46+4];
	ld.global.nc.f32 	%f7, [%rd46+8];
	sub.f32 	%f8, %f5, %f1;
	sub.f32 	%f9, %f6, %f2;
	mul.f32 	%f10, %f9, %f9;
	fma.rn.f32 	%f11, %f8, %f8, %f10;
	sub.f32 	%f12, %f7, %f3;
	fma.rn.f32 	%f13, %f12, %f12, %f11;
	sqrt.rn.f32 	%f14, %f13;
	max.f32 	%f15, %f14, 0f1E3CE508;
	setp.geu.f32 	%p8, %f15, %f4;
	@%p8 bra 	$L__BB0_7;
	setp.eq.s32 	%p9, %r71, 0;
	@%p9 bra 	$L__BB0_9;
$L__BB0_6:
	cvt.u32.u64 	%r67, %rd9;
	add.s32 	%r68, %r71, %r67;
	mul.wide.s32 	%rd62, %r68, 4;
	add.s64 	%rd63, %rd3, %rd62;
	st.global.u32 	[%rd63], %r70;
	add.s32 	%r71, %r71, 1;
$L__BB0_7:
	add.s32 	%r70, %r70, 1;
	setp.lt.s32 	%p17, %r70, %r34;
	setp.lt.s32 	%p18, %r71, %r36;
	and.pred  	%p19, %p17, %p18;
	@%p19 bra 	$L__BB0_4;
	cvt.u64.u32 	%rd64, %r79;
	add.s64 	%rd65, %rd64, %rd2;
	shl.b64 	%rd66, %rd65, 2;
	add.s64 	%rd67, %rd1, %rd66;
	st.global.u32 	[%rd67], %r71;
	add.s32 	%r79, %r79, %r5;
	setp.lt.s32 	%p20, %r79, %r35;
	@%p20 bra 	$L__BB0_3;
	bra.uni 	$L__BB0_25;
$L__BB0_9:
	setp.lt.u32 	%p10, %r36, 8;
	mov.b32 	%r75, 0;
	@%p10 bra 	$L__BB0_12;
	shl.b64 	%rd47, %rd9, 2;
	add.s64 	%rd68, %rd4, %rd47;
	mov.u32 	%r72, %r10;
$L__BB0_11:
	.pragma "nounroll";
	st.global.u32 	[%rd68+-16], %r70;
	st.global.u32 	[%rd68+-12], %r70;
	st.global.u32 	[%rd68+-8], %r70;
	st.global.u32 	[%rd68+-4], %r70;
	st.global.u32 	[%rd68], %r70;
	st.global.u32 	[%rd68+4], %r70;
	st.global.u32 	[%rd68+8], %r70;
	st.global.u32 	[%rd68+12], %r70;
	add.s32 	%r72, %r72, 8;
	add.s64 	%rd68, %rd68, 32;
	setp.eq.s32 	%p11, %r72, 0;
	mov.u32 	%r75, %r8;
	@%p11 bra 	$L__BB0_12;
	bra.uni 	$L__BB0_11;
$L__BB0_12:
	setp.eq.s32 	%p12, %r6, 0;
	@%p12 bra 	$L__BB0_6;
	add.s32 	%r60, %r6, -1;
	setp.lt.u32 	%p13, %r60, 3;
	@%p13 bra 	$L__BB0_15;
	cvt.u32.u64 	%r61, %rd9;
	add.s32 	%r62, %r75, %r61;
	mul.wide.u32 	%rd48, %r62, 4;
	add.s64 	%rd49, %rd3, %rd48;
	st.global.u32 	[%rd49], %r70;
	cvt.u64.u32 	%rd50, %r75;
	add.s64 	%rd51, %rd50, %rd9;
	shl.b64 	%rd52, %rd51, 2;
	add.s64 	%rd53, %rd3, %rd52;
	st.global.u32 	[%rd53+4], %r70;
	st.global.u32 	[%rd53+8], %r70;
	st.global.u32 	[%rd53+12], %r70;
	add.s32 	%r75, %r75, 4;
$L__BB0_15:
	setp.eq.s32 	%p14, %r7, 0;
	@%p14 bra 	$L__BB0_6;
	setp.eq.s32 	%p15, %r7, 1;
	@%p15 bra 	$L__BB0_18;
	cvt.u32.u64 	%r63, %rd9;
	add.s32 	%r64, %r75, %r63;
	mul.wide.u32 	%rd54, %r64, 4;
	add.s64 	%rd55, %rd3, %rd54;
	st.global.u32 	[%rd55], %r70;
	cvt.u64.u32 	%rd56, %r75;
	add.s64 	%rd57, %rd56, %rd9;
	shl.b64 	%rd58, %rd57, 2;
	add.s64 	%rd59, %rd3, %rd58;
	st.global.u32 	[%rd59+4], %r70;
	add.s32 	%r75, %r75, 2;
$L__BB0_18:
	setp.eq.s32 	%p16, %r9, 0;
	@%p16 bra 	$L__BB0_6;
	cvt.u32.u64 	%r65, %rd9;
	add.s32 	%r66, %r75, %r65;
	mul.wide.u32 	%rd60, %r66, 4;
	add.s64 	%rd61, %rd3, %rd60;
	st.global.u32 	[%rd61], %r70;
	bra.uni 	$L__BB0_6;
$L__BB0_20:
	add.s32 	%r39, %r79, %r5;
	max.u32 	%r40, %r35, %r39;
	setp.lt.u32 	%p3, %r39, %r35;
	selp.u32 	%r41, 1, 0, %p3;
	add.s32 	%r42, %r39, %r41;
	sub.s32 	%r43, %r40, %r42;
	div.u32 	%r44, %r43, %r5;
	add.s32 	%r25, %r44, %r41;
	and.b32  	%r45, %r25, 3;
	setp.eq.s32 	%p4, %r45, 3;
	@%p4 bra 	$L__BB0_23;
	add.s32 	%r47, %r25, 1;
	and.b32  	%r26, %r47, 3;
	mov.b32 	%r78, 0;
$L__BB0_22:
	.pragma "nounroll";
	cvt.u64.u32 	%rd17, %r79;
	add.s64 	%rd18, %rd17, %rd2;
	shl.b64 	%rd19, %rd18, 2;
	add.s64 	%rd20, %rd1, %rd19;
	mov.b32 	%r48, 0;
	st.global.u32 	[%rd20], %r48;
	add.s32 	%r79, %r79, %r5;
	add.s32 	%r78, %r78, 1;
	setp.ne.s32 	%p5, %r78, %r26;
	@%p5 bra 	$L__BB0_22;
$L__BB0_23:
	setp.lt.u32 	%p6, %r25, 3;
	@%p6 bra 	$L__BB0_25;
$L__BB0_24:
	cvt.u64.u32 	%rd21, %r79;
	add.s64 	%rd22, %rd21, %rd2;
	shl.b64 	%rd23, %rd22, 2;
	add.s64 	%rd24, %rd1, %rd23;
	mov.b32 	%r49, 0;
	st.global.u32 	[%rd24], %r49;
	add.s32 	%r50, %r79, %r5;
	cvt.u64.u32 	%rd25, %r50;
	add.s64 	%rd26, %rd25, %rd2;
	shl.b64 	%rd27, %rd26, 2;
	add.s64 	%rd28, %rd1, %rd27;
	st.global.u32 	[%rd28], %r49;
	add.s32 	%r51, %r50, %r5;
	cvt.u64.u32 	%rd29, %r51;
	add.s64 	%rd30, %rd29, %rd2;
	shl.b64 	%rd31, %rd30, 2;
	add.s64 	%rd32, %rd1, %rd31;
	st.global.u32 	[%rd32], %r49;
	add.s32 	%r52, %r51, %r5;
	cvt.u64.u32 	%rd33, %r52;
	add.s64 	%rd34, %rd33, %rd2;
	shl.b64 	%rd35, %rd34, 2;
	add.s64 	%rd36, %rd1, %rd35;
	st.global.u32 	[%rd36], %r49;
	add.s32 	%r79, %r52, %r5;
	setp.lt.s32 	%p7, %r79, %r35;
	@%p7 bra 	$L__BB0_24;
$L__BB0_25:
	ret;

}


// ===== COMPILED SASS (sm_100) =====

	.target	sm_100

	.elftype	@"ET_EXEC"


//--------------------- .note.nv.tkinfo           --------------------------
	.section	.note.nv.tkinfo,"",@"SHT_NOTE"
	.sectionflags	@"SHF_NOTE_NV_TKINFO"
	.tkinfo
        /*0018*/ 	.word	0x00000002
        /*0030*/ 	.string	""
        /*0030*/ 	.string	"ptxas"
        /*0030*/ 	.string	"Cuda compilation tools, release 13.0, V13.0.88"
        /*0030*/ 	.string	"Build cuda_13.0.r13.0/compiler.36424714_0"
        /*0030*/ 	.string	"-arch sm_100 -m 64 "



//--------------------- .note.nv.cuinfo           --------------------------
	.section	.note.nv.cuinfo,"",@"SHT_NOTE"
	.sectionflags	@"SHF_NOTE_NV_CUINFO"
        /*0018*/ 	.short	0x0002
        /*001a*/ 	.short	0x0064
        /*001c*/ 	.short	0x0082
	.zero		2


//--------------------- .nv.info                  --------------------------
	.section	.nv.info,"",@"SHT_CUDA_INFO"
	.align	4


	//----- nvinfo : EIATTR_REGCOUNT
	.align		4
        /*0000*/ 	.byte	0x04, 0x2f
        /*0002*/ 	.short	(.L_1 - .L_0)
	.align		4
.L_0:
        /*0004*/ 	.word	index@(_Z20ball_grouping_kerneliifiPKfS0_PiS1_)
        /*0008*/ 	.word	0x00000019


	//----- nvinfo : EIATTR_FRAME_SIZE
	.align		4
.L_1:
        /*000c*/ 	.byte	0x04, 0x11
        /*000e*/ 	.short	(.L_3 - .L_2)
	.align		4
.L_2:
        /*0010*/ 	.word	index@($__internal_0_$__cuda_sm20_sqrt_rn_f32_slowpath)
        /*0014*/ 	.word	0x00000000


	//----- nvinfo : EIATTR_FRAME_SIZE
	.align		4
.L_3:
        /*0018*/ 	.byte	0x04, 0x11
        /*001a*/ 	.short	(.L_5 - .L_4)
	.align		4
.L_4:
        /*001c*/ 	.word	index@(_Z20ball_grouping_kerneliifiPKfS0_PiS1_)
        /*0020*/ 	.word	0x00000000


	//----- nvinfo : EIATTR_MIN_STACK_SIZE
	.align		4
.L_5:
        /*0024*/ 	.byte	0x04, 0x12
        /*0026*/ 	.short	(.L_7 - .L_6)
	.align		4
.L_6:
        /*0028*/ 	.word	index@(_Z20ball_grouping_kerneliifiPKfS0_PiS1_)
        /*002c*/ 	.word	0x00000000
.L_7:


//--------------------- .nv.compat                --------------------------
	.section	.nv.compat,"",@"SHT_CUDA_COMPAT_INFO"
	.align	4
        /*0000*/ 	.byte	0x02, 0x09, 0x00, 0x00, 0x02, 0x02, 0x01, 0x00, 0x02, 0x05, 0x05, 0x00, 0x03, 0x07, 0x01, 0x01
        /*0010*/ 	.byte	0x02, 0x03, 0x00, 0x00, 0x02, 0x06, 0x01, 0x00, 0x04, 0x0b, 0x08, 0x00, 0x01, 0x00, 0x00, 0x00
        /*0020*/ 	.byte	0x00, 0x00, 0x00, 0x00


//--------------------- .nv.info._Z20ball_grouping_kerneliifiPKfS0_PiS1_ --------------------------
	.section	.nv.info._Z20ball_grouping_kerneliifiPKfS0_PiS1_,"",@"SHT_CUDA_INFO"
	.sectionflags	@""
	.align	4


	//----- nvinfo : EIATTR_CUDA_API_VERSION
	.align		4
        /*0000*/ 	.byte	0x04, 0x37
        /*0002*/ 	.short	(.L_9 - .L_8)
.L_8:
        /*0004*/ 	.word	0x00000082


	//----- nvinfo : EIATTR_KPARAM_INFO
	.align		4
.L_9:
        /*0008*/ 	.byte	0x04, 0x17
        /*000a*/ 	.short	(.L_11 - .L_10)
.L_10:
        /*000c*/ 	.word	0x00000000
        /*0010*/ 	.short	0x0007
        /*0012*/ 	.short	0x0028
        /*0014*/ 	.byte	0x00, 0xf5, 0x21, 0x00


	//----- nvinfo : EIATTR_KPARAM_INFO
	.align		4
.L_11:
        /*0018*/ 	.byte	0x04, 0x17
        /*001a*/ 	.short	(.L_13 - .L_12)
.L_12:
        /*001c*/ 	.word	0x00000000
        /*0020*/ 	.short	0x0006
        /*0022*/ 	.short	0x0020
        /*0024*/ 	.byte	0x00, 0xf5, 0x21, 0x00


	//----- nvinfo : EIATTR_KPARAM_INFO
	.align		4
.L_13:
        /*0028*/ 	.byte	0x04, 0x17
        /*002a*/ 	.short	(.L_15 - .L_14)
.L_14:
        /*002c*/ 	.word	0x00000000
        /*0030*/ 	.short	0x0005
        /*0032*/ 	.short	0x0018
        /*0034*/ 	.byte	0x00, 0xf5, 0x21, 0x00


	//----- nvinfo : EIATTR_KPARAM_INFO
	.align		4
.L_15:
        /*0038*/ 	.byte	0x04, 0x17
        /*003a*/ 	.short	(.L_17 - .L_16)
.L_16:
        /*003c*/ 	.word	0x00000000
        /*0040*/ 	.short	0x0004
        /*0042*/ 	.short	0x0010
        /*0044*/ 	.byte	0x00, 0xf5, 0x21, 0x00


	//----- nvinfo : EIATTR_KPARAM_INFO
	.align		4
.L_17:
        /*0048*/ 	.byte	0x04, 0x17
        /*004a*/ 	.short	(.L_19 - .L_18)
.L_18:
        /*004c*/ 	.word	0x00000000
        /*0050*/ 	.short	0x0003
        /*0052*/ 	.short	0x000c
        /*0054*/ 	.byte	0x00, 0xf0, 0x11, 0x00


	//----- nvinfo : EIATTR_KPARAM_INFO
	.align		4
.L_19:
        /*0058*/ 	.byte	0x04, 0x17
        /*005a*/ 	.short	(.L_21 - .L_20)
.L_20:
        /*005c*/ 	.word	0x00000000
        /*0060*/ 	.short	0x0002
        /*0062*/ 	.short	0x0008
        /*0064*/ 	.byte	0x00, 0xf0, 0x11, 0x00


	//----- nvinfo : EIATTR_KPARAM_INFO
	.align		4
.L_21:
        /*0068*/ 	.byte	0x04, 0x17
        /*006a*/ 	.short	(.L_23 - .L_22)
.L_22:
        /*006c*/ 	.word	0x00000000
        /*0070*/ 	.short	0x0001
        /*0072*/ 	.short	0x0004
        /*0074*/ 	.byte	0x00, 0xf0, 0x11, 0x00


	//----- nvinfo : EIATTR_KPARAM_INFO
	.align		4
.L_23:
        /*0078*/ 	.byte	0x04, 0x17
        /*007a*/ 	.short	(.L_25 - .L_24)
.L_24:
        /*007c*/ 	.word	0x00000000
        /*0080*/ 	.short	0x0000
        /*0082*/ 	.short	0x0000
        /*0084*/ 	.byte	0x00, 0xf0, 0x11, 0x00


	//----- nvinfo : EIATTR_SPARSE_MMA_MASK
	.align		4
.L_25:
        /*0088*/ 	.byte	0x03, 0x50
        /*008a*/ 	.short	0x0000


	//----- nvinfo : EIATTR_MAXREG_COUNT
	.align		4
        /*008c*/ 	.byte	0x03, 0x1b
        /*008e*/ 	.short	0x00ff


	//----- nvinfo : EIATTR_MERCURY_ISA_VERSION
	.align		4
        /*0090*/ 	.byte	0x03, 0x5f
        /*0092*/ 	.short	0x0101


	//----- nvinfo : EIATTR_VRC_CTA_INIT_COUNT
	.align		4
        /*0094*/ 	.byte	0x02, 0x4a
	.zero		1
	.zero		1


	//----- nvinfo : EIATTR_EXIT_INSTR_OFFSETS
	.align		4
        /*0098*/ 	.byte	0x04, 0x1c
        /*009a*/ 	.short	(.L_27 - .L_26)


	//   ....[0]....
.L_26:
        /*009c*/ 	.word	0x00000050


	//   ....[1]....
        /*00a0*/ 	.word	0x000009d0


	//   ....[2]....
        /*00a4*/ 	.word	0x00000ca0


	//   ....[3]....
        /*00a8*/ 	.word	0x00000e50


	//----- nvinfo : EIATTR_CRS_STACK_SIZE
	.align		4
.L_27:
        /*00ac*/ 	.byte	0x04, 0x1e
        /*00ae*/ 	.short	(.L_29 - .L_28)
.L_28:
        /*00b0*/ 	.word	0x00000000


	//----- nvinfo : EIATTR_CBANK_PARAM_SIZE
	.align		4
.L_29:
        /*00b4*/ 	.byte	0x03, 0x19
        /*00b6*/ 	.short	0x0030


	//----- nvinfo : EIATTR_PARAM_CBANK
	.align		4
        /*00b8*/ 	.byte	0x04, 0x0a
        /*00ba*/ 	.short	(.L_31 - .L_30)
	.align		4
.L_30:
        /*00bc*/ 	.word	index@(.nv.constant0._Z20ball_grouping_kerneliifiPKfS0_PiS1_)
        /*00c0*/ 	.short	0x0380
        /*00c2*/ 	.short	0x0030


	//----- nvinfo : EIATTR_SW_WAR
	.align		4
.L_31:
        /*00c4*/ 	.byte	0x04, 0x36
        /*00c6*/ 	.short	(.L_33 - .L_32)
.L_32:
        /*00c8*/ 	.word	0x00000008
.L_33:


//--------------------- .nv.callgraph             --------------------------
	.section	.nv.callgraph,"",@"SHT_CUDA_CALLGRAPH"
	.align	4
	.sectionentsize	8
	.align		4
        /*0000*/ 	.word	0x00000000
	.align		4
        /*0004*/ 	.word	0xffffffff
	.align		4
        /*0008*/ 	.word	0x00000000
	.align		4
        /*000c*/ 	.word	0xfffffffe
	.align		4
        /*0010*/ 	.word	0x00000000
	.align		4
        /*0014*/ 	.word	0xfffffffd
	.align		4
        /*0018*/ 	.word	0x00000000
	.align		4
        /*001c*/ 	.word	0xfffffffc


//--------------------- .text._Z20ball_grouping_kerneliifiPKfS0_PiS1_ --------------------------
	.section	.text._Z20ball_grouping_kerneliifiPKfS0_PiS1_,"ax",@progbits
	.align	128
        .global         _Z20ball_grouping_kerneliifiPKfS0_PiS1_
        .type           _Z20ball_grouping_kerneliifiPKfS0_PiS1_,@function
        .size           _Z20ball_grouping_kerneliifiPKfS0_PiS1_,(.L_x_21 - _Z20ball_grouping_kerneliifiPKfS0_PiS1_)
        .other          _Z20ball_grouping_kerneliifiPKfS0_PiS1_,@"STO_CUDA_ENTRY STV_DEFAULT"
_Z20ball_grouping_kerneliifiPKfS0_PiS1_:
.text._Z20ball_grouping_kerneliifiPKfS0_PiS1_:
[----:B------:R-:W-:Y:S01]  /*0000*/  LDC R1, c[0x0][0x37c] ;  /* 0x0000df00ff017b82 */ /* 0x000fe20000000800 */
[----:B------:R-:W0:Y:S01]  /*0010*/  S2R R3, SR_TID.X ;  /* 0x0000000000037919 */ /* 0x000e220000002100 */
[----:B------:R-:W0:Y:S01]  /*0020*/  LDCU.64 UR14, c[0x0][0x380] ;  /* 0x00007000ff0e77ac */ /* 0x000e220008000a00 */
[----:B------:R-:W1:Y:S01]  /*0030*/  LDCU UR10, c[0x0][0x360] ;  /* 0x00006c00ff0a77ac */ /* 0x000e620008000800 */
[----:B0-----:R-:W-:-:S13]  /*0040*/  ISETP.GE.AND P0, PT, R3, UR15, PT ;  /* 0x0000000f03007c0c */ /* 0x001fda000bf06270 */
[----:B-1----:R-:W-:Y:S05]  /*0050*/  @P0 EXIT ;  /* 0x000000000000094d */ /* 0x002fea0003800000 */
[----:B------:R-:W0:Y:S01]  /*0060*/  S2R R6, SR_CTAID.X ;  /* 0x0000000000067919 */ /* 0x000e220000002500 */
[----:B------:R-:W1:Y:S01]  /*0070*/  LDCU UR5, c[0x0][0x38c] ;  /* 0x00007180ff0577ac */ /* 0x000e620008000800 */
[----:B------:R-:W2:Y:S01]  /*0080*/  LDCU.64 UR12, c[0x0][0x358] ;  /* 0x00006b00ff0c77ac */ /* 0x000ea20008000a00 */
[----:B-1----:R-:W-:-:S04]  /*0090*/  UISETP.LT.AND UP0, UPT, UR14, UR5, UPT ;  /* 0x000000050e00728c */ /* 0x002fc8000bf01270 */
[----:B------:R-:W-:-:S04]  /*00a0*/  USEL UR4, UR14, UR5, UP0 ;  /* 0x000000050e047287 */ /* 0x000fc80008000000 */
[----:B------:R-:W-:Y:S01]  /*00b0*/  UISETP.GE.AND UP0, UPT, UR4, 0x1, UPT ;  /* 0x000000010400788c */ /* 0x000fe2000bf06270 */
[----:B0-----:R-:W-:-:S05]  /*00c0*/  IMAD R0, R6, UR15, RZ ;  /* 0x0000000f06007c24 */ /* 0x001fca000f8e02ff */
[----:B------:R-:W-:-:S03]  /*00d0*/  SHF.R.S32.HI R2, RZ, 0x1f, R0 ;  /* 0x0000001fff027819 */ /* 0x000fc60000011400 */
[----:B--2---:R-:W-:Y:S05]  /*00e0*/  BRA.U !UP0, `(.L_x_0) ;  /* 0x00000009083c7547 */ /* 0x004fea000b800000 */
[----:B------:R-:W0:Y:S01]  /*00f0*/  LDC.64 R12, c[0x0][0x3a0] ;  /* 0x0000e800ff0c7b82 */ /* 0x000e220000000a00 */
[----:B------:R-:W-:Y:S01]  /*0100*/  IMAD R5, R0, UR5, RZ ;  /* 0x0000000500057c24 */ /* 0x000fe2000f8e02ff */
[----:B------:R-:W-:Y:S01]  /*0110*/  ULOP3.LUT UR6, UR5, 0x7ffffff8, URZ, 0xc0, !UPT ;  /* 0x7ffffff805067892 */ /* 0x000fe2000f8ec0ff */
[----:B------:R-:W-:Y:S01]  /*0120*/  IMAD R6, R6, 0x3, RZ ;  /* 0x0000000306067824 */ /* 0x000fe200078e02ff */
[----:B------:R-:W-:Y:S02]  /*0130*/  ULOP3.LUT UR8, UR5, 0x7, URZ, 0xc0, !UPT ;  /* 0x0000000705087892 */ /* 0x000fe4000f8ec0ff */
[----:B------:R-:W-:Y:S02]  /*0140*/  ULOP3.LUT UR5, UR5, 0x3, URZ, 0xc0, !UPT ;  /* 0x0000000305057892 */ /* 0x000fe4000f8ec0ff */
[----:B------:R-:W-:Y:S01]  /*0150*/  UIADD3 UR7, UPT, UPT, -UR6, URZ, URZ ;  /* 0x000000ff06077290 */ /* 0x000fe2000fffe1ff */
[----:B0-----:R-:W-:-:S04]  /*0160*/  IMAD.WIDE R12, R5, 0x4, R12 ;  /* 0x00000004050c7825 */ /* 0x001fc800078e020c */
[----:B------:R-:W-:Y:S01]  /*0170*/  IMAD R5, R6, UR14, RZ ;  /* 0x0000000e06057c24 */ /* 0x000fe2000f8e02ff */
[----:B------:R-:W-:Y:S01]  /*0180*/  IADD3 R4, P0, PT, R12, 0x10, RZ ;  /* 0x000000100c047810 */ /* 0x000fe20007f1e0ff */
[----:B------:R-:W-:-:S04]  /*0190*/  IMAD R6, R6, UR15, RZ ;  /* 0x0000000f06067c24 */ /* 0x000fc8000f8e02ff */
[----:B------:R-:W-:-:S08]  /*01a0*/  IMAD.X R7, RZ, RZ, R13, P0 ;  /* 0x000000ffff077224 */ /* 0x000fd000000e060d */
.L_x_14:
[----:B0-----:R-:W0:Y:S01]  /*01b0*/  LDCU.64 UR14, c[0x0][0x398] ;  /* 0x00007300ff0e77ac */ /* 0x001e220008000a00 */
[----:B------:R-:W-:Y:S01]  /*01c0*/  IMAD R9, R3, 0x3, RZ ;  /* 0x0000000303097824 */ /* 0x000fe200078e02ff */
[----:B------:R-:W1:Y:S04]  /*01d0*/  LDCU UR4, c[0x0][0x38c] ;  /* 0x00007180ff0477ac */ /* 0x000e680008000800 */
[----:B------:R-:W-:-:S04]  /*01e0*/  IADD3 R8, P0, PT, R9, R6, RZ ;  /* 0x0000000609087210 */ /* 0x000fc80007f1e0ff */
[----:B------:R-:W-:Y:S02]  /*01f0*/  LEA.HI.X.SX32 R9, R6, RZ, 0x1, P0 ;  /* 0x000000ff06097211 */ /* 0x000fe400000f0eff */
[----:B0-----:R-:W-:-:S04]  /*0200*/  LEA R14, P0, R8, UR14, 0x2 ;  /* 0x0000000e080e7c11 */ /* 0x001fc8000f8010ff */
[----:B------:R-:W-:-:S05]  /*0210*/  LEA.HI.X R15, R8, UR15, R9, 0x2, P0 ;  /* 0x0000000f080f7c11 */ /* 0x000fca00080f1409 */
[----:B------:R0:W5:Y:S04]  /*0220*/  LDG.E.CONSTANT R8, desc[UR12][R14.64] ;  /* 0x0000000c0e087981 */ /* 0x000168000c1e9900 */
[----:B------:R0:W5:Y:S04]  /*0230*/  LDG.E.CONSTANT R9, desc[UR12][R14.64+0x4] ;  /* 0x0000040c0e097981 */ /* 0x000168000c1e9900 */
[----:B------:R0:W5:Y:S01]  /*0240*/  LDG.E.CONSTANT R10, desc[UR12][R14.64+0x8] ;  /* 0x0000080c0e0a7981 */ /* 0x000162000c1e9900 */
[----:B------:R-:W-:Y:S01]  /*0250*/  BSSY.RECONVERGENT B0, `(.L_x_1) ;  /* 0x000006d000007945 */ /* 0x000fe20003800200 */
[----:B------:R-:W-:-:S02]  /*0260*/  IMAD.MOV.U32 R11, RZ, RZ, RZ ;  /* 0x000000ffff0b7224 */ /* 0x000fc400078e00ff */
[----:B------:R-:W-:Y:S02]  /*0270*/  IMAD.MOV.U32 R19, RZ, RZ, RZ ;  /* 0x000000ffff137224 */ /* 0x000fe400078e00ff */
[----:B-1----:R-:W-:-:S07]  /*0280*/  IMAD R18, R3, UR4, RZ ;  /* 0x0000000403127c24 */ /* 0x002fce000f8e02ff */
.L_x_13:
[----:B------:R-:W1:Y:S01]  /*0290*/  LDCU.64 UR14, c[0x0][0x390] ;  /* 0x00007200ff0e77ac */ /* 0x000e620008000a00 */
[----:B0-----:R-:W-:-:S05]  /*02a0*/  IMAD R14, R11, 0x3, RZ ;  /* 0x000000030b0e7824 */ /* 0x001fca00078e02ff */
[----:B------:R-:W-:-:S04]  /*02b0*/  IADD3 R15, P0, PT, R14, R5, RZ ;  /* 0x000000050e0f7210 */ /* 0x000fc80007f1e0ff */
[----:B------:R-:W-:Y:S02]  /*02c0*/  LEA.HI.X.SX32 R16, R5, RZ, 0x1, P0 ;  /* 0x000000ff05107211 */ /* 0x000fe400000f0eff */
[----:B-1----:R-:W-:-:S04]  /*02d0*/  LEA R14, P0, R15, UR14, 0x2 ;  /* 0x0000000e0f0e7c11 */ /* 0x002fc8000f8010ff */
[----:B------:R-:W-:-:S05]  /*02e0*/  LEA.HI.X R15, R15, UR15, R16, 0x2, P0 ;  /* 0x0000000f0f0f7c11 */ /* 0x000fca00080f1410 */
[----:B------:R-:W2:Y:S04]  /*02f0*/  LDG.E.CONSTANT R16, desc[UR12][R14.64+0x4] ;  /* 0x0000040c0e107981 */ /* 0x000ea8000c1e9900 */
[----:B------:R-:W3:Y:S04]  /*0300*/  LDG.E.CONSTANT R17, desc[UR12][R14.64] ;  /* 0x0000000c0e117981 */ /* 0x000ee8000c1e9900 */
[----:B------:R-:W4:Y:S01]  /*0310*/  LDG.E.CONSTANT R21, desc[UR12][R14.64+0x8] ;  /* 0x0000080c0e157981 */ /* 0x000f22000c1e9900 */
[----:B------:R-:W-:Y:S01]  /*0320*/  BSSY.RECONVERGENT B1, `(.L_x_2) ;  /* 0x0000013000017945 */ /* 0x000fe20003800200 */
[----:B--2--5:R-:W-:Y:S01]  /*0330*/  FADD R16, -R9, R16 ;  /* 0x0000001009107221 */ /* 0x024fe20000000100 */
[----:B---3--:R-:W-:-:S03]  /*0340*/  FADD R17, -R8, R17 ;  /* 0x0000001108117221 */ /* 0x008fc60000000100 */
[----:B------:R-:W-:Y:S01]  /*0350*/  FMUL R16, R16, R16 ;  /* 0x0000001010107220 */ /* 0x000fe20000400000 */
[----:B----4-:R-:W-:-:S03]  /*0360*/  FADD R21, -R10, R21 ;  /* 0x000000150a157221 */ /* 0x010fc60000000100 */
[----:B------:R-:W-:-:S04]  /*0370*/  FFMA R16, R17, R17, R16 ;  /* 0x0000001111107223 */ /* 0x000fc80000000010 */
[----:B------:R-:W-:-:S04]  /*0380*/  FFMA R21, R21, R21, R16 ;  /* 0x0000001515157223 */ /* 0x000fc80000000010 */
[----:B------:R-:W-:Y:S01]  /*0390*/  VIADD R16, R21, 0xf3000000 ;  /* 0xf300000015107836 */ /* 0x000fe20000000000 */
[----:B------:R0:W1:Y:S04]  /*03a0*/  MUFU.RSQ R20, R21 ;  /* 0x0000001500147308 */ /* 0x0000680000001400 */
[----:B------:R-:W-:-:S13]  /*03b0*/  ISETP.GT.U32.AND P0, PT, R16, 0x727fffff, PT ;  /* 0x727fffff1000780c */ /* 0x000fda0003f04070 */
[----:B01----:R-:W-:Y:S05]  /*03c0*/  @!P0 BRA `(.L_x_3) ;  /* 0x0000000000108947 */ /* 0x003fea0003800000 */
[----:B------:R-:W-:-:S07]  /*03d0*/  MOV R22, 0x3f0 ;  /* 0x000003f000167802 */ /* 0x000fce0000000f00 */
[----:B------:R-:W-:Y:S05]  /*03e0*/  CALL.REL.NOINC `($__internal_0_$__cuda_sm20_sqrt_rn_f32_slowpath) ;  /* 0x00000008009c7944 */ /* 0x000fea0003c00000 */
[----:B------:R-:W-:Y:S01]  /*03f0*/  IMAD.MOV.U32 R14, RZ, RZ, R16 ;  /* 0x000000ffff0e7224 */ /* 0x000fe200078e0010 */
[----:B------:R-:W-:Y:S06]  /*0400*/  BRA `(.L_x_4) ;  /* 0x0000000000107947 */ /* 0x000fec0003800000 */
.L_x_3:
[----:B------:R-:W-:Y:S01]  /*0410*/  FMUL.FTZ R14, R21, R20 ;  /* 0x00000014150e7220 */ /* 0x000fe20000410000 */
[----:B------:R-:W-:-:S03]  /*0420*/  FMUL.FTZ R16, R20, 0.5 ;  /* 0x3f00000014107820 */ /* 0x000fc60000410000 */
[----:B------:R-:W-:-:S04]  /*0430*/  FFMA R15, -R14, R14, R21 ;  /* 0x0000000e0e0f7223 */ /* 0x000fc80000000115 */
[----:B------:R-:W-:-:S07]  /*0440*/  FFMA R14, R15, R16, R14 ;  /* 0x000000100f0e7223 */ /* 0x000fce000000000e */
.L_x_4:
[----:B------:R-:W-:Y:S05]  /*0450*/  BSYNC.RECONVERGENT B1 ;  /* 0x0000000000017941 */ /* 0x000fea0003800200 */
.L_x_2:
[----:B------:R-:W0:Y:S01]  /*0460*/  LDCU UR4, c[0x0][0x388] ;  /* 0x00007100ff0477ac */ /* 0x000e220008000800 */
[----:B------:R-:W-:Y:S01]  /*0470*/  FMNMX R14, R14, 9.999999682655225389e-21, !PT ;  /* 0x1e3ce5080e0e7809 */ /* 0x000fe20007800000 */
[----:B------:R-:W-:Y:S03]  /*0480*/  BSSY.RECONVERGENT B1, `(.L_x_5) ;  /* 0x0000043000017945 */ /* 0x000fe60003800200 */
[----:B0-----:R-:W-:-:S13]  /*0490*/  FSETP.GEU.AND P0, PT, R14, UR4, PT ;  /* 0x000000040e007c0b */ /* 0x001fda000bf0e000 */
[----:B------:R-:W-:Y:S05]  /*04a0*/  @P0 BRA `(.L_x_6) ;  /* 0x0000000400000947 */ /* 0x000fea0003800000 */
[----:B------:R-:W-:Y:S01]  /*04b0*/  ISETP.NE.AND P0, PT, R19, RZ, PT ;  /* 0x000000ff1300720c */ /* 0x000fe20003f05270 */
[----:B------:R-:W-:-:S12]  /*04c0*/  BSSY.RECONVERGENT B2, `(.L_x_7) ;  /* 0x000003a000027945 */ /* 0x000fd80003800200 */
[----:B------:R-:W-:Y:S05]  /*04d0*/  @P0 BRA `(.L_x_8) ;  /* 0x0000000000e00947 */ /* 0x000fea0003800000 */
[----:B------:R-:W0:Y:S01]  /*04e0*/  LDC R21, c[0x0][0x38c] ;  /* 0x0000e300ff157b82 */ /* 0x000e220000000800 */
[----:B------:R-:W-:Y:S01]  /*04f0*/  UMOV UR4, URZ ;  /* 0x000000ff00047c82 */ /* 0x000fe20008000000 */
[----:B0-----:R-:W-:-:S13]  /*0500*/  ISETP.GE.U32.AND P0, PT, R21, 0x8, PT ;  /* 0x000000081500780c */ /* 0x001fda0003f06070 */
[----:B------:R-:W-:Y:S05]  /*0510*/  @!P0 BRA `(.L_x_9) ;  /* 0x00000000004c8947 */ /* 0x000fea0003800000 */
[----:B------:R-:W-:Y:S01]  /*0520*/  LEA R16, P0, R18, R4, 0x2 ;  /* 0x0000000412107211 */ /* 0x000fe200078010ff */
[----:B------:R-:W-:-:S03]  /*0530*/  UMOV UR4, UR7 ;  /* 0x0000000700047c82 */ /* 0x000fc60008000000 */
[----:B------:R-:W-:-:S09]  /*0540*/  LEA.HI.X R17, R18, R7, RZ, 0x2, P0 ;  /* 0x0000000712117211 */ /* 0x000fd200000f14ff */
.L_x_10:
[----:B0-----:R-:W-:Y:S01]  /*0550*/  MOV R14, R16 ;  /* 0x00000010000e7202 */ /* 0x001fe20000000f00 */
[----:B------:R-:W-:Y:S01]  /*0560*/  IMAD.MOV.U32 R15, RZ, RZ, R17 ;  /* 0x000000ffff0f7224 */ /* 0x000fe200078e0011 */
[----:B------:R-:W-:Y:S02]  /*0570*/  UIADD3 UR4, UPT, UPT, UR4, 0x8, URZ ;  /* 0x0000000804047890 */ /* 0x000fe4000fffe0ff */
[----:B------:R-:W-:Y:S02]  /*0580*/  IADD3 R16, P0, PT, R14, 0x20, RZ ;  /* 0x000000200e107810 */ /* 0x000fe40007f1e0ff */
[----:B------:R0:W-:Y:S01]  /*0590*/  STG.E desc[UR12][R14.64+-0x10], R11 ;  /* 0xfffff00b0e007986 */ /* 0x0001e2000c10190c */
[----:B------:R-:W-:Y:S02]  /*05a0*/  UISETP.NE.AND UP0, UPT, UR4, URZ, UPT ;  /* 0x000000ff0400728c */ /* 0x000fe4000bf05270 */
[----:B------:R-:W-:Y:S01]  /*05b0*/  IMAD.X R17, RZ, RZ, R15, P0 ;  /* 0x000000ffff117224 */ /* 0x000fe200000e060f */
[----:B------:R0:W-:Y:S04]  /*05c0*/  STG.E desc[UR12][R14.64+-0xc], R11 ;  /* 0xfffff40b0e007986 */ /* 0x0001e8000c10190c */
[----:B------:R0:W-:Y:S04]  /*05d0*/  STG.E desc[UR12][R14.64+-0x8], R11 ;  /* 0xfffff80b0e007986 */ /* 0x0001e8000c10190c */
[----:B------:R0:W-:Y:S04]  /*05e0*/  STG.E desc[UR12][R14.64+-0x4], R11 ;  /* 0xfffffc0b0e007986 */ /* 0x0001e8000c10190c */
[----:B------:R0:W-:Y:S04]  /*05f0*/  STG.E desc[UR12][R14.64], R11 ;  /* 0x0000000b0e007986 */ /* 0x0001e8000c10190c */
[----:B------:R0:W-:Y:S04]  /*0600*/  STG.E desc[UR12][R14.64+0x4], R11 ;  /* 0x0000040b0e007986 */ /* 0x0001e8000c10190c */
[----:B------:R0:W-:Y:S04]  /*0610*/  STG.E desc[UR12][R14.64+0x8], R11 ;  /* 0x0000080b0e007986 */ /* 0x0001e8000c10190c */
[----:B------:R0:W-:Y:S01]  /*0620*/  STG.E desc[UR12][R14.64+0xc], R11 ;  /* 0x00000c0b0e007986 */ /* 0x0001e2000c10190c */
[----:B------:R-:W-:Y:S05]  /*0630*/  BRA.U UP0, `(.L_x_10) ;  /* 0xfffffffd00c47547 */ /* 0x000fea000b83ffff */
[----:B------:R-:W-:-:S05]  /*0640*/  UMOV UR4, UR6 ;  /* 0x0000000600047c82 */ /* 0x000fca0008000000 */
.L_x_9:
[----:B------:R-:W-:-:S09]  /*0650*/  UISETP.NE.AND UP0, UPT, UR8, URZ, UPT ;  /* 0x000000ff0800728c */ /* 0x000fd2000bf05270 */
[----:B------:R-:W-:Y:S05]  /*0660*/  BRA.U !UP0, `(.L_x_8) ;  /* 0x00000001087c7547 */ /* 0x000fea000b800000 */
[----:B------:R-:W-:Y:S02]  /*0670*/  UIADD3 UR9, UPT, UPT, UR8, -0x1, URZ ;  /* 0xffffffff08097890 */ /* 0x000fe4000fffe0ff */
[----:B------:R-:W-:Y:S02]  /*0680*/  UISETP.NE.AND UP1, UPT, UR5, URZ, UPT ;  /* 0x000000ff0500728c */ /* 0x000fe4000bf25270 */
[----:B------:R-:W-:-:S09]  /*0690*/  UISETP.GE.U32.AND UP0, UPT, UR9, 0x3, UPT ;  /* 0x000000030900788c */ /* 0x000fd2000bf06070 */
[----:B------:R-:W-:Y:S05]  /*06a0*/  BRA.U !UP0, `(.L_x_11) ;  /* 0x00000001082c7547 */ /* 0x000fea000b800000 */
[C---:B0-----:R-:W-:Y:S01]  /*06b0*/  IADD3 R15, P0, PT, R18.reuse, UR4, RZ ;  /* 0x00000004120f7c10 */ /* 0x041fe2000ff1e0ff */
[----:B------:R-:W-:Y:S01]  /*06c0*/  VIADD R17, R18, UR4 ;  /* 0x0000000412117c36 */ /* 0x000fe20008000000 */
[----:B------:R-:W-:-:S03]  /*06d0*/  UIADD3 UR4, UPT, UPT, UR4, 0x4, URZ ;  /* 0x0000000404047890 */ /* 0x000fc6000fffe0ff */
[----:B------:R-:W-:Y:S01]  /*06e0*/  IMAD.X R20, RZ, RZ, RZ, P0 ;  /* 0x000000ffff147224 */ /* 0x000fe200000e06ff */
[----:B------:R-:W-:Y:S01]  /*06f0*/  LEA R14, P0, R15, R12, 0x2 ;  /* 0x0000000c0f0e7211 */ /* 0x000fe200078010ff */
[----:B------:R-:W-:-:S03]  /*0700*/  IMAD.WIDE.U32 R16, R17, 0x4, R12 ;  /* 0x0000000411107825 */ /* 0x000fc600078e000c */
[----:B------:R-:W-:Y:S02]  /*0710*/  LEA.HI.X R15, R15, R13, R20, 0x2, P0 ;  /* 0x0000000d0f0f7211 */ /* 0x000fe400000f1414 */
[----:B------:R1:W-:Y:S04]  /*0720*/  STG.E desc[UR12][R16.64], R11 ;  /* 0x0000000b10007986 */ /* 0x0003e8000c10190c */
[----:B------:R1:W-:Y:S04]  /*0730*/  STG.E desc[UR12][R14.64+0x4], R11 ;  /* 0x0000040b0e007986 */ /* 0x0003e8000c10190c */
[----:B------:R1:W-:Y:S04]  /*0740*/  STG.E desc[UR12][R14.64+0x8], R11 ;  /* 0x0000080b0e007986 */ /* 0x0003e8000c10190c */
[----:B------:R1:W-:Y:S02]  /*0750*/  STG.E desc[UR12][R14.64+0xc], R11 ;  /* 0x00000c0b0e007986 */ /* 0x0003e4000c10190c */
.L_x_11:
[----:B------:R-:W-:Y:S05]  /*0760*/  BRA.U !UP1, `(.L_x_8) ;  /* 0x00000001093c7547 */ /* 0x000fea000b800000 */
[----:B------:R-:W-:Y:S01]  /*0770*/  UISETP.NE.AND UP0, UPT, UR5, 0x1, UPT ;  /* 0x000000010500788c */ /* 0x000fe2000bf05270 */
[----:B------:R-:W-:-:S08]  /*0780*/  LOP3.LUT P0, RZ, R21, 0x1, RZ, 0xc0, !PT ;  /* 0x0000000115ff7812 */ /* 0x000fd0000780c0ff */
[----:B------:R-:W-:Y:S05]  /*0790*/  BRA.U !UP0, `(.L_x_12) ;  /* 0x0000000108247547 */ /* 0x000fea000b800000 */
[C---:B01----:R-:W-:Y:S02]  /*07a0*/  IADD3 R15, P1, PT, R18.reuse, UR4, RZ ;  /* 0x00000004120f7c10 */ /* 0x043fe4000ff3e0ff */
[----:B------:R-:W-:Y:S01]  /*07b0*/  IADD3 R17, PT, PT, R18, UR4, RZ ;  /* 0x0000000412117c10 */ /* 0x000fe2000fffe0ff */
[----:B------:R-:W-:Y:S02]  /*07c0*/  UIADD3 UR4, UPT, UPT, UR4, 0x2, URZ ;  /* 0x0000000204047890 */ /* 0x000fe4000fffe0ff */
[----:B------:R-:W-:Y:S01]  /*07d0*/  IMAD.X R20, RZ, RZ, RZ, P1 ;  /* 0x000000ffff147224 */ /* 0x000fe200008e06ff */
[----:B------:R-:W-:Y:S01]  /*07e0*/  LEA R14, P1, R15, R12, 0x2 ;  /* 0x0000000c0f0e7211 */ /* 0x000fe200078210ff */
[----:B------:R-:W-:-:S03]  /*07f0*/  IMAD.WIDE.U32 R16, R17, 0x4, R12 ;  /* 0x0000000411107825 */ /* 0x000fc600078e000c */
[----:B------:R-:W-:Y:S02]  /*0800*/  LEA.HI.X R15, R15, R13, R20, 0x2, P1 ;  /* 0x0000000d0f0f7211 */ /* 0x000fe400008f1414 */
[----:B------:R2:W-:Y:S04]  /*0810*/  STG.E desc[UR12][R16.64], R11 ;  /* 0x0000000b10007986 */ /* 0x0005e8000c10190c */
[----:B------:R2:W-:Y:S03]  /*0820*/  STG.E desc[UR12][R14.64+0x4], R11 ;  /* 0x0000040b0e007986 */ /* 0x0005e6000c10190c */
.L_x_12:
[----:B012---:R-:W-:-:S04]  /*0830*/  @P0 VIADD R15, R18, UR4 ;  /* 0x00000004120f0c36 */ /* 0x007fc80008000000 */
[----:B------:R-:W-:-:S05]  /*0840*/  @P0 IMAD.WIDE.U32 R14, R15, 0x4, R12 ;  /* 0x000000040f0e0825 */ /* 0x000fca00078e000c */
[----:B------:R2:W-:Y:S02]  /*0850*/  @P0 STG.E desc[UR12][R14.64], R11 ;  /* 0x0000000b0e000986 */ /* 0x0005e4000c10190c */
.L_x_8:
[----:B------:R-:W-:Y:S05]  /*0860*/  BSYNC.RECONVERGENT B2 ;  /* 0x0000000000027941 */ /* 0x000fea0003800200 */
.L_x_7:
[----:B012---:R-:W-:Y:S02]  /*0870*/  IMAD.IADD R15, R18, 0x1, R19 ;  /* 0x00000001120f7824 */ /* 0x007fe400078e0213 */
[----:B------:R-:W-:Y:S02]  /*0880*/  VIADD R19, R19, 0x1 ;  /* 0x0000000113137836 */ /* 0x000fe40000000000 */
[----:B------:R-:W-:-:S05]  /*0890*/  IMAD.WIDE R14, R15, 0x4, R12 ;  /* 0x000000040f0e7825 */ /* 0x000fca00078e020c */
[----:B------:R0:W-:Y:S02]  /*08a0*/  STG.E desc[UR12][R14.64], R11 ;  /* 0x0000000b0e007986 */ /* 0x0001e4000c10190c */
.L_x_6:
[----:B------:R-:W-:Y:S05]  /*08b0*/  BSYNC.RECONVERGENT B1 ;  /* 0x0000000000017941 */ /* 0x000fea0003800200 */
.L_x_5:
[----:B------:R-:W1:Y:S01]  /*08c0*/  LDCU UR4, c[0x0][0x380] ;  /* 0x00007000ff0477ac */ /* 0x000e620008000800 */
[----:B0-----:R-:W-:Y:S01]  /*08d0*/  IADD3 R11, PT, PT, R11, 0x1, RZ ;  /* 0x000000010b0b7810 */ /* 0x001fe20007ffe0ff */
[----:B------:R-:W0:Y:S03]  /*08e0*/  LDCU UR9, c[0x0][0x38c] ;  /* 0x00007180ff0977ac */ /* 0x000e260008000800 */
[----:B-1----:R-:W-:Y:S02]  /*08f0*/  ISETP.GE.AND P0, PT, R11, UR4, PT ;  /* 0x000000040b007c0c */ /* 0x002fe4000bf06270 */
[----:B0-----:R-:W-:-:S13]  /*0900*/  ISETP.LT.AND P1, PT, R19, UR9, PT ;  /* 0x0000000913007c0c */ /* 0x001fda000bf21270 */
[----:B------:R-:W-:Y:S05]  /*0910*/  @!P0 BRA P1, `(.L_x_13) ;  /* 0xfffffff8005c8947 */ /* 0x000fea000083ffff */
[----:B------:R-:W-:Y:S05]  /*0920*/  BSYNC.RECONVERGENT B0 ;  /* 0x0000000000007941 */ /* 0x000fea0003800200 */
.L_x_1:
[----:B------:R-:W0:Y:S01]  /*0930*/  LDCU.64 UR14, c[0x0][0x3a8] ;  /* 0x00007500ff0e77ac */ /* 0x000e220008000a00 */
[----:B------:R-:W-:Y:S01]  /*0940*/  IADD3 R9, P0, PT, R0, R3, RZ ;  /* 0x0000000300097210 */ /* 0x000fe20007f1e0ff */
[----:B------:R-:W-:Y:S01]  /*0950*/  VIADD R3, R3, UR10 ;  /* 0x0000000a03037c36 */ /* 0x000fe20008000000 */
[----:B------:R-:W1:Y:S03]  /*0960*/  LDCU UR4, c[0x0][0x384] ;  /* 0x00007080ff0477ac */ /* 0x000e660008000800 */
[----:B------:R-:W-:Y:S01]  /*0970*/  IMAD.X R10, RZ, RZ, R2, P0 ;  /* 0x000000ffff0a7224 */ /* 0x000fe200000e0602 */
[----:B0-----:R-:W-:-:S04]  /*0980*/  LEA R8, P0, R9, UR14, 0x2 ;  /* 0x0000000e09087c11 */ /* 0x001fc8000f8010ff */
[----:B------:R-:W-:Y:S02]  /*0990*/  LEA.HI.X R9, R9, UR15, R10, 0x2, P0 ;  /* 0x0000000f09097c11 */ /* 0x000fe400080f140a */
[----:B-1----:R-:W-:-:S03]  /*09a0*/  ISETP.GE.AND P0, PT, R3, UR4, PT ;  /* 0x0000000403007c0c */ /* 0x002fc6000bf06270 */
[----:B------:R0:W-:Y:S10]  /*09b0*/  STG.E desc[UR12][R8.64], R19 ;  /* 0x0000001308007986 */ /* 0x0001f4000c10190c */
[----:B------:R-:W-:Y:S05]  /*09c0*/  @!P0 BRA `(.L_x_14) ;  /* 0xfffffff400f88947 */ /* 0x000fea000383ffff */
[----:B------:R-:W-:Y:S05]  /*09d0*/  EXIT ;  /* 0x000000000000794d */ /* 0x000fea0003800000 */
.L_x_0:
[----:B------:R-:W0:Y:S01]  /*09e0*/  I2F.U32.RP R9, UR10 ;  /* 0x0000000a00097d06 */ /* 0x000e220008209000 */
[----:B------:R-:W-:Y:S01]  /*09f0*/  IADD3 R6, PT, PT, R3, UR10, RZ ;  /* 0x0000000a03067c10 */ /* 0x000fe2000fffe0ff */
[----:B------:R-:W1:Y:S01]  /*0a00*/  LDCU.64 UR4, c[0x0][0x3a8] ;  /* 0x00007500ff0477ac */ /* 0x000e620008000a00 */
[----:B------:R-:W-:Y:S01]  /*0a10*/  ISETP.NE.U32.AND P2, PT, RZ, UR10, PT ;  /* 0x0000000aff007c0c */ /* 0x000fe2000bf45070 */
[----:B------:R-:W-:Y:S01]  /*0a20*/  BSSY.RECONVERGENT B0, `(.L_x_15) ;  /* 0x0000027000007945 */ /* 0x000fe20003800200 */
[C---:B------:R-:W-:Y:S02]  /*0a30*/  ISETP.GE.U32.AND P0, PT, R6.reuse, UR15, PT ;  /* 0x0000000f06007c0c */ /* 0x040fe4000bf06070 */
[----:B------:R-:W-:Y:S02]  /*0a40*/  VIMNMX.U32 R7, PT, PT, R6, UR15, !PT ;  /* 0x0000000f06077c48 */ /* 0x000fe4000ffe0000 */
[----:B------:R-:W-:-:S04]  /*0a50*/  SEL R8, RZ, 0x1, P0 ;  /* 0x00000001ff087807 */ /* 0x000fc80000000000 */
[----:B------:R-:W-:Y:S01]  /*0a60*/  IADD3 R7, PT, PT, R7, -R6, -R8 ;  /* 0x8000000607077210 */ /* 0x000fe20007ffe808 */
[----:B0-----:R-:W0:Y:S02]  /*0a70*/  MUFU.RCP R9, R9 ;  /* 0x0000000900097308 */ /* 0x001e240000001000 */
[----:B0-----:R-:W-:-:S06]  /*0a80*/  VIADD R4, R9, 0xffffffe ;  /* 0x0ffffffe09047836 */ /* 0x001fcc0000000000 */
[----:B------:R0:W2:Y:S02]  /*0a90*/  F2I.FTZ.U32.TRUNC.NTZ R5, R4 ;  /* 0x0000000400057305 */ /* 0x0000a4000021f000 */
[----:B0-----:R-:W-:Y:S02]  /*0aa0*/  IMAD.MOV.U32 R4, RZ, RZ, RZ ;  /* 0x000000ffff047224 */ /* 0x001fe400078e00ff */
[----:B--2---:R-:W-:-:S04]  /*0ab0*/  IMAD.MOV R11, RZ, RZ, -R5 ;  /* 0x000000ffff0b7224 */ /* 0x004fc800078e0a05 */
[----:B------:R-:W-:-:S04]  /*0ac0*/  IMAD R11, R11, UR10, RZ ;  /* 0x0000000a0b0b7c24 */ /* 0x000fc8000f8e02ff */
[----:B------:R-:W-:-:S06]  /*0ad0*/  IMAD.HI.U32 R10, R5, R11, R4 ;  /* 0x0000000b050a7227 */ /* 0x000fcc00078e0004 */
[----:B------:R-:W-:-:S04]  /*0ae0*/  IMAD.HI.U32 R5, R10, R7, RZ ;  /* 0x000000070a057227 */ /* 0x000fc800078e00ff */
[----:B------:R-:W-:-:S04]  /*0af0*/  IMAD.MOV R4, RZ, RZ, -R5 ;  /* 0x000000ffff047224 */ /* 0x000fc800078e0a05 */
[----:B------:R-:W-:-:S05]  /*0b00*/  IMAD R7, R4, UR10, R7 ;  /* 0x0000000a04077c24 */ /* 0x000fca000f8e0207 */
[----:B------:R-:W-:-:S13]  /*0b10*/  ISETP.GE.U32.AND P0, PT, R7, UR10, PT ;  /* 0x0000000a07007c0c */ /* 0x000fda000bf06070 */
[----:B------:R-:W-:Y:S02]  /*0b20*/  @P0 VIADD R7, R7, -UR10 ;  /* 0x8000000a07070c36 */ /* 0x000fe40008000000 */
[----:B------:R-:W-:-:S03]  /*0b30*/  @P0 VIADD R5, R5, 0x1 ;  /* 0x0000000105050836 */ /* 0x000fc60000000000 */
[----:B------:R-:W-:-:S13]  /*0b40*/  ISETP.GE.U32.AND P1, PT, R7, UR10, PT ;  /* 0x0000000a07007c0c */ /* 0x000fda000bf26070 */
[----:B------:R-:W-:Y:S02]  /*0b50*/  @P1 IADD3 R5, PT, PT, R5, 0x1, RZ ;  /* 0x0000000105051810 */ /* 0x000fe40007ffe0ff */
[----:B------:R-:W-:-:S05]  /*0b60*/  @!P2 LOP3.LUT R5, RZ, UR10, RZ, 0x33, !PT ;  /* 0x0000000aff05ac12 */ /* 0x000fca000f8e33ff */
[----:B------:R-:W-:-:S05]  /*0b70*/  IMAD.IADD R4, R8, 0x1, R5 ;  /* 0x0000000108047824 */ /* 0x000fca00078e0205 */
[C---:B------:R-:W-:Y:S02]  /*0b80*/  LOP3.LUT R5, R4.reuse, 0x3, RZ, 0xc0, !PT ;  /* 0x0000000304057812 */ /* 0x040fe400078ec0ff */
[----:B------:R-:W-:Y:S02]  /*0b90*/  ISETP.GE.U32.AND P0, PT, R4, 0x3, PT ;  /* 0x000000030400780c */ /* 0x000fe40003f06070 */
[----:B------:R-:W-:-:S13]  /*0ba0*/  ISETP.NE.AND P1, PT, R5, 0x3, PT ;  /* 0x000000030500780c */ /* 0x000fda0003f25270 */
[----:B-1----:R-:W-:Y:S05]  /*0bb0*/  @!P1 BRA `(.L_x_16) ;  /* 0x0000000000349947 */ /* 0x002fea0003800000 */
[----:B------:R-:W0:Y:S01]  /*0bc0*/  LDC.64 R10, c[0x0][0x3a8] ;  /* 0x0000ea00ff0a7b82 */ /* 0x000e220000000a00 */
[----:B------:R-:W-:Y:S02]  /*0bd0*/  VIADD R4, R4, 0x1 ;  /* 0x0000000104047836 */ /* 0x000fe40000000000 */
[----:B------:R-:W-:-:S03]  /*0be0*/  IMAD.MOV.U32 R6, RZ, RZ, RZ ;  /* 0x000000ffff067224 */ /* 0x000fc600078e00ff */
[----:B------:R-:W-:-:S07]  /*0bf0*/  LOP3.LUT R7, R4, 0x3, RZ, 0xc0, !PT ;  /* 0x0000000304077812 */ /* 0x000fce00078ec0ff */
.L_x_17:
[----:B------:R-:W-:Y:S01]  /*0c00*/  IADD3 R5, P1, PT, R0, R3, RZ ;  /* 0x0000000300057210 */ /* 0x000fe20007f3e0ff */
[----:B------:R-:W-:Y:S01]  /*0c10*/  VIADD R3, R3, UR10 ;  /* 0x0000000a03037c36 */ /* 0x000fe20008000000 */
[----:B------:R-:W-:-:S03]  /*0c20*/  IADD3 R6, PT, PT, R6, 0x1, RZ ;  /* 0x0000000106067810 */ /* 0x000fc60007ffe0ff */
[----:B------:R-:W-:Y:S01]  /*0c30*/  IMAD.X R8, RZ, RZ, R2, P1 ;  /* 0x000000ffff087224 */ /* 0x000fe200008e0602 */
[----:B0-----:R-:W-:-:S04]  /*0c40*/  LEA R4, P1, R5, R10, 0x2 ;  /* 0x0000000a05047211 */ /* 0x001fc800078210ff */
[----:B------:R-:W-:Y:S02]  /*0c50*/  LEA.HI.X R5, R5, R11, R8, 0x2, P1 ;  /* 0x0000000b05057211 */ /* 0x000fe400008f1408 */
[----:B------:R-:W-:-:S03]  /*0c60*/  ISETP.NE.AND P1, PT, R6, R7, PT ;  /* 0x000000070600720c */ /* 0x000fc60003f25270 */
[----:B------:R1:W-:Y:S10]  /*0c70*/  STG.E desc[UR12][R4.64], RZ ;  /* 0x000000ff04007986 */ /* 0x0003f4000c10190c */
[----:B-1----:R-:W-:Y:S05]  /*0c80*/  @P1 BRA `(.L_x_17) ;  /* 0xfffffffc00dc1947 */ /* 0x002fea000383ffff */
.L_x_16:
[----:B------:R-:W-:Y:S05]  /*0c90*/  BSYNC.RECONVERGENT B0 ;  /* 0x0000000000007941 */ /* 0x000fea0003800200 */
.L_x_15:
[----:B------:R-:W-:Y:S05]  /*0ca0*/  @!P0 EXIT ;  /* 0x000000000000894d */ /* 0x000fea0003800000 */
.L_x_18:
[----:B------:R-:W-:Y:S01]  /*0cb0*/  VIADD R7, R3, UR10 ;  /* 0x0000000a03077c36 */ /* 0x000fe20008000000 */
[----:B------:R-:W-:-:S03]  /*0cc0*/  IADD3 R5, P0, PT, R0, R3, RZ ;  /* 0x0000000300057210 */ /* 0x000fc60007f1e0ff */
[----:B------:R-:W-:Y:S01]  /*0cd0*/  VIADD R3, R7, UR10 ;  /* 0x0000000a07037c36 */ /* 0x000fe20008000000 */
[----:B------:R-:W-:Y:S01]  /*0ce0*/  LEA R4, P1, R5, UR4, 0x2 ;  /* 0x0000000405047c11 */ /* 0x000fe2000f8210ff */
[--C-:B------:R-:W-:Y:S01]  /*0cf0*/  IMAD.X R6, RZ, RZ, R2.reuse, P0 ;  /* 0x000000ffff067224 */ /* 0x100fe200000e0602 */
[C---:B------:R-:W-:Y:S02]  /*0d00*/  IADD3 R7, P0, PT, R0.reuse, R7, RZ ;  /* 0x0000000700077210 */ /* 0x040fe40007f1e0ff */
[----:B------:R-:W-:Y:S02]  /*0d10*/  IADD3 R13, PT, PT, R3, UR10, RZ ;  /* 0x0000000a030d7c10 */ /* 0x000fe4000fffe0ff */
[C---:B------:R-:W-:Y:S01]  /*0d20*/  IADD3 R9, P2, PT, R0.reuse, R3, RZ ;  /* 0x0000000300097210 */ /* 0x040fe20007f5e0ff */
[----:B------:R-:W-:Y:S01]  /*0d30*/  IMAD.X R10, RZ, RZ, R2, P0 ;  /* 0x000000ffff0a7224 */ /* 0x000fe200000e0602 */
[----:B------:R-:W-:Y:S02]  /*0d40*/  LEA.HI.X R5, R5, UR5, R6, 0x2, P1 ;  /* 0x0000000505057c11 */ /* 0x000fe400088f1406 */
[----:B------:R-:W-:Y:S01]  /*0d50*/  IADD3 R3, P0, PT, R0, R13, RZ ;  /* 0x0000000d00037210 */ /* 0x000fe20007f1e0ff */
[--C-:B------:R-:W-:Y:S01]  /*0d60*/  IMAD.X R14, RZ, RZ, R2.reuse, P2 ;  /* 0x000000ffff0e7224 */ /* 0x100fe200010e0602 */
[----:B------:R-:W-:Y:S01]  /*0d70*/  LEA R6, P1, R7, UR4, 0x2 ;  /* 0x0000000407067c11 */ /* 0x000fe2000f8210ff */
[----:B------:R0:W-:Y:S01]  /*0d80*/  STG.E desc[UR12][R4.64], RZ ;  /* 0x000000ff04007986 */ /* 0x0001e2000c10190c */
[----:B------:R-:W-:Y:S01]  /*0d90*/  LEA R8, P2, R9, UR4, 0x2 ;  /* 0x0000000409087c11 */ /* 0x000fe2000f8410ff */
[----:B------:R-:W-:Y:S01]  /*0da0*/  IMAD.X R12, RZ, RZ, R2, P0 ;  /* 0x000000ffff0c7224 */ /* 0x000fe200000e0602 */
[----:B------:R-:W-:-:S02]  /*0db0*/  LEA.HI.X R7, R7, UR5, R10, 0x2, P1 ;  /* 0x0000000507077c11 */ /* 0x000fc400088f140a */
[----:B------:R-:W-:Y:S02]  /*0dc0*/  LEA R10, P0, R3, UR4, 0x2 ;  /* 0x00000004030a7c11 */ /* 0x000fe4000f8010ff */
[----:B------:R-:W-:Y:S01]  /*0dd0*/  LEA.HI.X R9, R9, UR5, R14, 0x2, P2 ;  /* 0x0000000509097c11 */ /* 0x000fe200090f140e */
[----:B------:R0:W-:Y:S01]  /*0de0*/  STG.E desc[UR12][R6.64], RZ ;  /* 0x000000ff06007986 */ /* 0x0001e2000c10190c */
[----:B------:R-:W-:Y:S01]  /*0df0*/  LEA.HI.X R11, R3, UR5, R12, 0x2, P0 ;  /* 0x00000005030b7c11 */ /* 0x000fe200080f140c */
[----:B------:R-:W-:Y:S02]  /*0e00*/  VIADD R3, R13, UR10 ;  /* 0x0000000a0d037c36 */ /* 0x000fe40008000000 */
[----:B------:R0:W-:Y:S03]  /*0e10*/  STG.E desc[UR12][R8.64], RZ ;  /* 0x000000ff08007986 */ /* 0x0001e6000c10190c */
[----:B------:R-:W-:Y:S01]  /*0e20*/  ISETP.GE.AND P0, PT, R3, UR15, PT ;  /* 0x0000000f03007c0c */ /* 0x000fe2000bf06270 */
[----:B------:R0:W-:-:S12]  /*0e30*/  STG.E desc[UR12][R10.64], RZ ;  /* 0x000000ff0a007986 */ /* 0x0001d8000c10190c */
[----:B0-----:R-:W-:Y:S05]  /*0e40*/  @!P0 BRA `(.L_x_18) ;  /* 0xfffffffc00988947 */ /* 0x001fea000383ffff */
[----:B------:R-:W-:Y:S05]  /*0e50*/  EXIT ;  /* 0x000000000000794d */ /* 0x000fea0003800000 */
        .weak           $__internal_0_$__cuda_sm20_sqrt_rn_f32_slowpath
        .type           $__internal_0_$__cuda_sm20_sqrt_rn_f32_slowpath,@function
        .size           $__internal_0_$__cuda_sm20_sqrt_rn_f32_slowpath,(.L_x_21 - $__internal_0_$__cuda_sm20_sqrt_rn_f32_slowpath)
$__internal_0_$__cuda_sm20_sqrt_rn_f32_slowpath:
[----:B------:R-:W-:-:S13]  /*0e60*/  LOP3.LUT P0, RZ, R21, 0x7fffffff, RZ, 0xc0, !PT ;  /* 0x7fffffff15ff7812 */ /* 0x000fda000780c0ff */
[----:B------:R-:W-:Y:S01]  /*0e70*/  @!P0 MOV R15, R21 ;  /* 0x00000015000f8202 */ /* 0x000fe20000000f00 */
[----:B------:R-:W-:Y:S06]  /*0e80*/  @!P0 BRA `(.L_x_19) ;  /* 0x0000000000448947 */ /* 0x000fec0003800000 */
[----:B------:R-:W-:Y:S01]  /*0e90*/  FSETP.GEU.FTZ.AND P0, PT, R21, RZ, PT ;  /* 0x000000ff1500720b */ /* 0x000fe20003f1e000 */
[----:B------:R-:W-:-:S12]  /*0ea0*/  IMAD.MOV.U32 R14, RZ, RZ, R21 ;  /* 0x000000ffff0e7224 */ /* 0x000fd800078e0015 */
[----:B------:R-:W-:Y:S01]  /*0eb0*/  @!P0 IMAD.MOV.U32 R15, RZ, RZ, 0x7fffffff ;  /* 0x7fffffffff0f8424 */ /* 0x000fe200078e00ff */
[----:B------:R-:W-:Y:S06]  /*0ec0*/  @!P0 BRA `(.L_x_19) ;  /* 0x0000000000348947 */ /* 0x000fec0003800000 */
[----:B------:R-:W-:-:S13]  /*0ed0*/  FSETP.GTU.FTZ.AND P0, PT, |R14|, +INF , PT ;  /* 0x7f8000000e00780b */ /* 0x000fda0003f1c200 */
[----:B------:R-:W-:Y:S01]  /*0ee0*/  @P0 FADD.FTZ R15, R14, 1 ;  /* 0x3f8000000e0f0421 */ /* 0x000fe20000010000 */
[----:B------:R-:W-:Y:S06]  /*0ef0*/  @P0 BRA `(.L_x_19) ;  /* 0x0000000000280947 */ /* 0x000fec0003800000 */
[----:B------:R-:W-:-:S13]  /*0f00*/  FSETP.NEU.FTZ.AND P0, PT, |R14|, +INF , PT ;  /* 0x7f8000000e00780b */ /* 0x000fda0003f1d200 */
[----:B------:R-:W-:-:S04]  /*0f10*/  @P0 FFMA R16, R14, 1.84467440737095516160e+19, RZ ;  /* 0x5f8000000e100823 */ /* 0x000fc800000000ff */
[----:B------:R-:W0:Y:S02]  /*0f20*/  @P0 MUFU.RSQ R15, R16 ;  /* 0x00000010000f0308 */ /* 0x000e240000001400 */
[----:B0-----:R-:W-:Y:S01]  /*0f30*/  @P0 FMUL.FTZ R17, R16, R15 ;  /* 0x0000000f10110220 */ /* 0x001fe20000410000 */
[----:B------:R-:W-:Y:S01]  /*0f40*/  @P0 FMUL.FTZ R21, R15, 0.5 ;  /* 0x3f0000000f150820 */ /* 0x000fe20000410000 */
[----:B------:R-:W-:Y:S02]  /*0f50*/  @!P0 IMAD.MOV.U32 R15, RZ, RZ, R14 ;  /* 0x000000ffff0f8224 */ /* 0x000fe400078e000e */
[----:B------:R-:W-:-:S04]  /*0f60*/  @P0 FADD.FTZ R20, -R17, -RZ ;  /* 0x800000ff11140221 */ /* 0x000fc80000010100 */
[----:B------:R-:W-:-:S04]  /*0f70*/  @P0 FFMA R20, R17, R20, R16 ;  /* 0x0000001411140223 */ /* 0x000fc80000000010 */
[----:B------:R-:W-:-:S04]  /*0f80*/  @P0 FFMA R20, R20, R21, R17 ;  /* 0x0000001514140223 */ /* 0x000fc80000000011 */
[----:B------:R-:W-:-:S07]  /*0f90*/  @P0 FMUL.FTZ R15, R20, 2.3283064365386962891e-10 ;  /* 0x2f800000140f0820 */ /* 0x000fce0000410000 */
.L_x_19:
[----:B------:R-:W-:Y:S01]  /*0fa0*/  MOV R16, R15 ;  /* 0x0000000f00107202 */ /* 0x000fe20000000f00 */
[----:B------:R-:W-:Y:S02]  /*0fb0*/  IMAD.MOV.U32 R14, RZ, RZ, R22 ;  /* 0x000000ffff0e7224 */ /* 0x000fe400078e0016 */
[----:B------:R-:W-:-:S04]  /*0fc0*/  IMAD.MOV.U32 R15, RZ, RZ, 0x0 ;  /* 0x00000000ff0f7424 */ /* 0x000fc800078e00ff */
[----:B------:R-:W-:Y:S05]  /*0fd0*/  RET.REL.NODEC R14 `(_Z20ball_grouping_kerneliifiPKfS0_PiS1_) ;  /* 0xfffffff00e087950 */ /* 0x000fea0003c3ffff */
.L_x_20:
[----:B------:R-:W-:-:S00]  /*0fe0*/  BRA `(.L_x_20) ;  /* 0xfffffffc00fc7947 */ /* 0x000fc0000383ffff */
[----:B------:R-:W-:-:S00]  /*0ff0*/  NOP ;  /* 0x0000000000007918 */ /* 0x000fc00000000000 */
        /* <DEDUP_REMOVED lines=8> */
.L_x_21:


//--------------------- .nv.shared.reserved.0     --------------------------
	.section	.nv.shared.reserved.0,"aw",@nobits
	.weak		__nv_reservedSMEM_offset_0_alias
	.size		__nv_reservedSMEM_offset_0_alias, 0, 64
	.other		__nv_reservedSMEM_offset_0_alias,@"STO_CUDA_RESERVED_SHARED STV_DEFAULT"
__nv_reservedSMEM_offset_0_alias:
	.zero		0
	.zero		64


//--------------------- .nv.constant0._Z20ball_grouping_kerneliifiPKfS0_PiS1_ --------------------------
	.section	.nv.constant0._Z20ball_grouping_kerneliifiPKfS0_PiS1_,"a",@progbits
	.sectionflags	@""
	.align	4
.nv.constant0._Z20ball_grouping_kerneliifiPKfS0_PiS1_:
	.zero		944


//--------------------- SYMBOLS --------------------------

	.type		.nv.reservedSmem.offset0,@object
	.size		.nv.reservedSmem.offset0,0x4
